	.headerflags	@"EF_CUDA_TEXMODE_UNIFIED EF_CUDA_64BIT_ADDRESS EF_CUDA_ACCELERATORS EF_CUDA_SM90 EF_CUDA_VIRTUAL_SM(EF_CUDA_SM90)"
	.elftype	@"ET_EXEC"


//--------------------- .nv.info                  --------------------------
	.section	.nv.info,"",@"SHT_CUDA_INFO"
	.align	4


	//----- nvinfo : EIATTR_REGCOUNT
	.align		4
        /*0000*/ 	.byte	0x04, 0x2f
        /*0002*/ 	.short	(.L_3 - .L_2)
	.align		4
.L_2:
        /*0004*/ 	.word	index@(triton_poi_fused__native_batch_norm_legit_no_training_add_native_batch_norm_backward_relu_17)
        /*0008*/ 	.word	0x00000015


	//----- nvinfo : EIATTR_MIN_STACK_SIZE
	.align		4
.L_3:
        /*000c*/ 	.byte	0x04, 0x12
        /*000e*/ 	.short	(.L_5 - .L_4)
	.align		4
.L_4:
        /*0010*/ 	.word	index@(triton_poi_fused__native_batch_norm_legit_no_training_add_native_batch_norm_backward_relu_17)
        /*0014*/ 	.word	0x00000000


	//----- nvinfo : EIATTR_FRAME_SIZE
	.align		4
.L_5:
        /*0018*/ 	.byte	0x04, 0x11
        /*001a*/ 	.short	(.L_7 - .L_6)
	.align		4
.L_6:
        /*001c*/ 	.word	index@(triton_poi_fused__native_batch_norm_legit_no_training_add_native_batch_norm_backward_relu_17)
        /*0020*/ 	.word	0x00000000


	//----- nvinfo : EIATTR_MIN_STACK_SIZE
	.align		4
.L_7:
        /*0024*/ 	.byte	0x04, 0x12
        /*0026*/ 	.short	(.L_9 - .L_8)
	.align		4
.L_8:
        /*0028*/ 	.word	index@(triton_poi_fused__native_batch_norm_legit_no_training_add_native_batch_norm_backward_relu_17)
        /*002c*/ 	.word	0x00000000
.L_9:


//--------------------- .nv.info.triton_poi_fused__native_batch_norm_legit_no_training_add_native_batch_norm_backward_relu_17 --------------------------
	.section	.nv.info.triton_poi_fused__native_batch_norm_legit_no_training_add_native_batch_norm_backward_relu_17,"",@"SHT_CUDA_INFO"
	.sectionflags	@""
	.align	4


	//----- nvinfo : EIATTR_CUDA_API_VERSION
	.align		4
        /*0000*/ 	.byte	0x04, 0x37
        /*0002*/ 	.short	(.L_11 - .L_10)
.L_10:
        /*0004*/ 	.word	0x0000007c


	//----- nvinfo : EIATTR_KPARAM_INFO
	.align		4
.L_11:
        /*0008*/ 	.byte	0x04, 0x17
        /*000a*/ 	.short	(.L_13 - .L_12)
.L_12:
        /*000c*/ 	.word	0x00000000
        /*0010*/ 	.short	0x0008
        /*0012*/ 	.short	0x0040
        /*0014*/ 	.byte	0x00, 0xf0, 0x11, 0x00


	//----- nvinfo : EIATTR_KPARAM_INFO
	.align		4
.L_13:
        /*0018*/ 	.byte	0x04, 0x17
        /*001a*/ 	.short	(.L_15 - .L_14)
.L_14:
        /*001c*/ 	.word	0x00000000
        /*0020*/ 	.short	0x0007
        /*0022*/ 	.short	0x0038
        /*0024*/ 	.byte	0x00, 0xf4, 0x21, 0x00


	//----- nvinfo : EIATTR_KPARAM_INFO
	.align		4
.L_15:
        /*0028*/ 	.byte	0x04, 0x17
        /*002a*/ 	.short	(.L_17 - .L_16)
.L_16:
        /*002c*/ 	.word	0x00000000
        /*0030*/ 	.short	0x0006
        /*0032*/ 	.short	0x0030
        /*0034*/ 	.byte	0x00, 0xf4, 0x21, 0x00


	//----- nvinfo : EIATTR_KPARAM_INFO
	.align		4
.L_17:
        /*0038*/ 	.byte	0x04, 0x17
        /*003a*/ 	.short	(.L_19 - .L_18)
.L_18:
        /*003c*/ 	.word	0x00000000
        /*0040*/ 	.short	0x0005
        /*0042*/ 	.short	0x0028
        /*0044*/ 	.byte	0x00, 0xf4, 0x21, 0x00


	//----- nvinfo : EIATTR_KPARAM_INFO
	.align		4
.L_19:
        /*0048*/ 	.byte	0x04, 0x17
        /*004a*/ 	.short	(.L_21 - .L_20)
.L_20:
        /*004c*/ 	.word	0x00000000
        /*0050*/ 	.short	0x0004
        /*0052*/ 	.short	0x0020
        /*0054*/ 	.byte	0x00, 0xf4, 0x21, 0x00


	//----- nvinfo : EIATTR_KPARAM_INFO
	.align		4
.L_21:
        /*0058*/ 	.byte	0x04, 0x17
        /*005a*/ 	.short	(.L_23 - .L_22)
.L_22:
        /*005c*/ 	.word	0x00000000
        /*0060*/ 	.short	0x0003
        /*0062*/ 	.short	0x0018
        /*0064*/ 	.byte	0x00, 0xf4, 0x21, 0x00


	//----- nvinfo : EIATTR_KPARAM_INFO
	.align		4
.L_23:
        /*0068*/ 	.byte	0x04, 0x17
        /*006a*/ 	.short	(.L_25 - .L_24)
.L_24:
        /*006c*/ 	.word	0x00000000
        /*0070*/ 	.short	0x0002
        /*0072*/ 	.short	0x0010
        /*0074*/ 	.byte	0x00, 0xf4, 0x21, 0x00


	//----- nvinfo : EIATTR_KPARAM_INFO
	.align		4
.L_25:
        /*0078*/ 	.byte	0x04, 0x17
        /*007a*/ 	.short	(.L_27 - .L_26)
.L_26:
        /*007c*/ 	.word	0x00000000
        /*0080*/ 	.short	0x0001
        /*0082*/ 	.short	0x0008
        /*0084*/ 	.byte	0x00, 0xf4, 0x21, 0x00


	//----- nvinfo : EIATTR_KPARAM_INFO
	.align		4
.L_27:
        /*0088*/ 	.byte	0x04, 0x17
        /*008a*/ 	.short	(.L_29 - .L_28)
.L_28:
        /*008c*/ 	.word	0x00000000
        /*0090*/ 	.short	0x0000
        /*0092*/ 	.short	0x0000
        /*0094*/ 	.byte	0x00, 0xf4, 0x21, 0x00


	//----- nvinfo : EIATTR_SPARSE_MMA_MASK
	.align		4
.L_29:
        /*0098*/ 	.byte	0x03, 0x50
        /*009a*/ 	.short	0x0000


	//----- nvinfo : EIATTR_MAXREG_COUNT
	.align		4
        /*009c*/ 	.byte	0x03, 0x1b
        /*009e*/ 	.short	0x00ff


	//----- nvinfo : EIATTR_EXIT_INSTR_OFFSETS
	.align		4
        /*00a0*/ 	.byte	0x04, 0x1c
        /*00a2*/ 	.short	(.L_31 - .L_30)


	//   ....[0]....
.L_30:
        /*00a4*/ 	.word	0x00000440


	//----- nvinfo : EIATTR_REQNTID
	.align		4
.L_31:
        /*00a8*/ 	.byte	0x04, 0x10
        /*00aa*/ 	.short	(.L_33 - .L_32)
.L_32:
        /*00ac*/ 	.word	0x00000100
        /*00b0*/ 	.word	0x00000001
        /*00b4*/ 	.word	0x00000001


	//----- nvinfo : EIATTR_CBANK_PARAM_SIZE
	.align		4
.L_33:
        /*00b8*/ 	.byte	0x03, 0x19
        /*00ba*/ 	.short	0x0044


	//----- nvinfo : EIATTR_PARAM_CBANK
	.align		4
        /*00bc*/ 	.byte	0x04, 0x0a
        /*00be*/ 	.short	(.L_35 - .L_34)
	.align		4
.L_34:
        /*00c0*/ 	.word	index@(.nv.constant0.triton_poi_fused__native_batch_norm_legit_no_training_add_native_batch_norm_backward_relu_17)
        /*00c4*/ 	.short	0x0210
        /*00c6*/ 	.short	0x0044


	//----- nvinfo : EIATTR_SW_WAR
	.align		4
.L_35:
        /*00c8*/ 	.byte	0x04, 0x36
        /*00ca*/ 	.short	(.L_37 - .L_36)
.L_36:
        /*00cc*/ 	.word	0x00000008
.L_37:


//--------------------- .nv.callgraph             --------------------------
	.section	.nv.callgraph,"",@"SHT_CUDA_CALLGRAPH"
	.align	4
	.sectionentsize	8
	.align		4
        /*0000*/ 	.word	0x00000000
	.align		4
        /*0004*/ 	.word	0xffffffff
	.align		4
        /*0008*/ 	.word	0x00000000
	.align		4
        /*000c*/ 	.word	0xfffffffe
	.align		4
        /*0010*/ 	.word	0x00000000
	.align		4
        /*0014*/ 	.word	0xfffffffd
	.align		4
        /*0018*/ 	.word	0x00000000
	.align		4
        /*001c*/ 	.word	0xfffffffc


//--------------------- .nv.constant4             --------------------------
	.section	.nv.constant4,"a",@progbits
	.align	8
	.align		8
.nv.constant4:
        /*0000*/ 	.dword	_$_str
	.align		8
        /*0008*/ 	.dword	_$_str_$_2


//--------------------- .text.triton_poi_fused__native_batch_norm_legit_no_training_add_native_batch_norm_backward_relu_17 --------------------------
	.section	.text.triton_poi_fused__native_batch_norm_legit_no_training_add_native_batch_norm_backward_relu_17,"ax",@progbits
	.align	128
        .global         triton_poi_fused__native_batch_norm_legit_no_training_add_native_batch_norm_backward_relu_17
        .type           triton_poi_fused__native_batch_norm_legit_no_training_add_native_batch_norm_backward_relu_17,@function
        .size           triton_poi_fused__native_batch_norm_legit_no_training_add_native_batch_norm_backward_relu_17,(.L_x_1 - triton_poi_fused__native_batch_norm_legit_no_training_add_native_batch_norm_backward_relu_17)
        .other          triton_poi_fused__native_batch_norm_legit_no_training_add_native_batch_norm_backward_relu_17,@"STO_CUDA_ENTRY STV_DEFAULT"
triton_poi_fused__native_batch_norm_legit_no_training_add_native_batch_norm_backward_relu_17:
.text.triton_poi_fused__native_batch_norm_legit_no_training_add_native_batch_norm_backward_relu_17:
[----:B------:R-:W-:Y:S01]  /*0000*/  LDC R1, c[0x0][0x28] ;  /* 0x00000a00ff017b82 */ /* 0x000fe20000000800 */
[----:B------:R-:W1:Y:S07]  /*0010*/  S2R R0, SR_TID.X ;  /* 0x0000000000007919 */ /* 0x000e6e0000002100 */
[----:B------:R-:W2:Y:S01]  /*0020*/  LDC.64 R2, c[0x0][0x228] ;  /* 0x00008a00ff027b82 */ /* 0x000ea20000000a00 */
[----:B------:R-:W-:Y:S01]  /*0030*/  ULDC.64 UR4, c[0x0][0x208] ;  /* 0x0000820000047ab9 */ /* 0x000fe20000000a00 */
[----:B------:R-:W3:Y:S06]  /*0040*/  S2R R5, SR_CTAID.X ;  /* 0x0000000000057919 */ /* 0x000eec0000002500 */
[----:B------:R-:W4:Y:S08]  /*0050*/  LDC.64 R10, c[0x0][0x218] ;  /* 0x00008600ff0a7b82 */ /* 0x000f300000000a00 */
[----:B------:R-:W5:Y:S08]  /*0060*/  LDC.64 R12, c[0x0][0x220] ;  /* 0x00008800ff0c7b82 */ /* 0x000f700000000a00 */
[----:B------:R-:W5:Y:S01]  /*0070*/  LDC.64 R8, c[0x0][0x238] ;  /* 0x00008e00ff087b82 */ /* 0x000f620000000a00 */
[----:B-1----:R-:W-:-:S07]  /*0080*/  SHF.L.U32 R0, R0, 0x1, RZ ;  /* 0x0000000100007819 */ /* 0x002fce00000006ff */
[----:B------:R-:W1:Y:S01]  /*0090*/  LDC.64 R14, c[0x0][0x230] ;  /* 0x00008c00ff0e7b82 */ /* 0x000e620000000a00 */
[----:B------:R-:W-:-:S04]  /*00a0*/  LOP3.LUT R0, R0, 0x1fe, RZ, 0xc0, !PT ;  /* 0x000001fe00007812 */ /* 0x000fc800078ec0ff */
[----:B---3--:R-:W-:-:S05]  /*00b0*/  LEA R0, R5, R0, 0x9 ;  /* 0x0000000005007211 */ /* 0x008fca00078e48ff */
[----:B------:R-:W-:-:S05]  /*00c0*/  IMAD.HI R4, R0, 0x66666667, RZ ;  /* 0x6666666700047827 */ /* 0x000fca00078e02ff */
[----:B------:R-:W-:-:S04]  /*00d0*/  SHF.R.U32.HI R5, RZ, 0x1f, R4 ;  /* 0x0000001fff057819 */ /* 0x000fc80000011604 */
[----:B------:R-:W-:-:S05]  /*00e0*/  LEA.HI.SX32 R5, R4, R5, 0x19 ;  /* 0x0000000504057211 */ /* 0x000fca00078fcaff */
[----:B------:R-:W-:Y:S02]  /*00f0*/  IMAD R6, R5, -0x140, R0 ;  /* 0xfffffec005067824 */ /* 0x000fe400078e0200 */
[----:B------:R-:W3:Y:S02]  /*0100*/  LDC.64 R4, c[0x0][0x210] ;  /* 0x00008400ff047b82 */ /* 0x000ee40000000a00 */
[----:B--2---:R-:W-:-:S06]  /*0110*/  IMAD.WIDE R2, R6, 0x4, R2 ;  /* 0x0000000406027825 */ /* 0x004fcc00078e0202 */
[----:B------:R-:W2:Y:S01]  /*0120*/  LDG.E.EL.64 R2, desc[UR4][R2.64] ;  /* 0x0000000402027981 */ /* 0x000ea2000c2e1b00 */
[----:B----4-:R-:W-:-:S04]  /*0130*/  IMAD.WIDE R10, R0, 0x4, R10 ;  /* 0x00000004000a7825 */ /* 0x010fc800078e020a */
[C---:B-----5:R-:W-:Y:S02]  /*0140*/  IMAD.WIDE R12, R6.reuse, 0x4, R12 ;  /* 0x00000004060c7825 */ /* 0x060fe400078e020c */
[----:B------:R-:W4:Y:S02]  /*0150*/  LDG.E.64 R10, desc[UR4][R10.64] ;  /* 0x000000040a0a7981 */ /* 0x000f24000c1e1b00 */
[C---:B0-----:R-:W-:Y:S02]  /*0160*/  IMAD.WIDE R8, R6.reuse, 0x4, R8 ;  /* 0x0000000406087825 */ /* 0x041fe400078e0208 */
[----:B------:R-:W5:Y:S02]  /*0170*/  LDG.E.EL.64 R12, desc[UR4][R12.64] ;  /* 0x000000040c0c7981 */ /* 0x000f64000c2e1b00 */
[----:B-1----:R-:W-:Y:S02]  /*0180*/  IMAD.WIDE R14, R6, 0x4, R14 ;  /* 0x00000004060e7825 */ /* 0x002fe400078e020e */
[----:B------:R-:W4:Y:S02]  /*0190*/  LDG.E.EL.64 R8, desc[UR4][R8.64] ;  /* 0x0000000408087981 */ /* 0x000f24000c2e1b00 */
[----:B---3--:R-:W-:-:S02]  /*01a0*/  IMAD.WIDE R4, R0, 0x4, R4 ;  /* 0x0000000400047825 */ /* 0x008fc400078e0204 */
[----:B------:R0:W3:Y:S04]  /*01b0*/  LDG.E.EL.64 R6, desc[UR4][R14.64] ;  /* 0x000000040e067981 */ /* 0x0000e8000c2e1b00 */
[----:B------:R-:W4:Y:S01]  /*01c0*/  LDG.E.64 R4, desc[UR4][R4.64] ;  /* 0x0000000404047981 */ /* 0x000f22000c1e1b00 */
[----:B------:R-:W-:Y:S01]  /*01d0*/  HFMA2.MMA R18, -RZ, RZ, 1.625, 0 ;  /* 0x3e800000ff127435 */ /* 0x000fe200000001ff */
[----:B--2---:R-:W-:Y:S01]  /*01e0*/  FADD R2, R2, 9.9999997473787516356e-06 ;  /* 0x3727c5ac02027421 */ /* 0x004fe20000000000 */
[----:B------:R-:W-:-:S03]  /*01f0*/  FADD R3, R3, 9.9999997473787516356e-06 ;  /* 0x3727c5ac03037421 */ /* 0x000fc60000000000 */
[----:B------:R-:W1:Y:S08]  /*0200*/  MUFU.SQRT R16, R2 ;  /* 0x0000000200107308 */ /* 0x000e700000002000 */
[----:B------:R2:W0:Y:S01]  /*0210*/  MUFU.SQRT R17, R3 ;  /* 0x0000000300117308 */ /* 0x0004220000002000 */
[C---:B-1----:R-:W-:Y:S02]  /*0220*/  FSETP.GT.AND P0, PT, R16.reuse, 8.50705917302346158658e+37, PT ;  /* 0x7e8000001000780b */ /* 0x042fe40003f04000 */
[----:B------:R-:W-:Y:S01]  /*0230*/  FSETP.GEU.AND P2, PT, R16, 1.175494350822287508e-38, PT ;  /* 0x008000001000780b */ /* 0x000fe20003f4e000 */
[----:B--2---:R-:W1:Y:S01]  /*0240*/  LDC.64 R2, c[0x0][0x240] ;  /* 0x00009000ff027b82 */ /* 0x004e620000000a00 */
[----:B0-----:R-:W-:-:S02]  /*0250*/  FSETP.GT.AND P1, PT, R17, 8.50705917302346158658e+37, PT ;  /* 0x7e8000001100780b */ /* 0x001fc40003f24000 */
[----:B------:R-:W-:-:S07]  /*0260*/  FSETP.GEU.AND P3, PT, R17, 1.175494350822287508e-38, PT ;  /* 0x008000001100780b */ /* 0x000fce0003f6e000 */
[----:B------:R-:W-:-:S04]  /*0270*/  @P0 FMUL R16, R16, 0.25 ;  /* 0x3e80000010100820 */ /* 0x000fc80000400000 */
[----:B------:R-:W-:Y:S01]  /*0280*/  @!P2 FMUL R16, R16, 16777216 ;  /* 0x4b8000001010a820 */ /* 0x000fe20000400000 */
[----:B------:R-:W-:-:S04]  /*0290*/  @P1 FMUL R17, R17, 0.25 ;  /* 0x3e80000011111820 */ /* 0x000fc80000400000 */
[----:B------:R-:W-:Y:S01]  /*02a0*/  @!P3 FMUL R17, R17, 16777216 ;  /* 0x4b8000001111b820 */ /* 0x000fe20000400000 */
[----:B------:R-:W0:Y:S01]  /*02b0*/  MUFU.RCP R16, R16 ;  /* 0x0000001000107308 */ /* 0x000e220000001000 */
[----:B------:R-:W-:-:S07]  /*02c0*/  FSEL R15, R18, 1, P0 ;  /* 0x3f800000120f7808 */ /* 0x000fce0000000000 */
[----:B------:R-:W2:Y:S01]  /*02d0*/  MUFU.RCP R17, R17 ;  /* 0x0000001100117308 */ /* 0x000ea20000001000 */
[----:B------:R-:W-:Y:S01]  /*02e0*/  FSEL R18, R18, 1, P1 ;  /* 0x3f80000012127808 */ /* 0x000fe20000800000 */
[----:B----4-:R-:W-:Y:S01]  /*02f0*/  FADD R14, R5, R11 ;  /* 0x0000000b050e7221 */ /* 0x010fe20000000000 */
[----:B------:R-:W-:Y:S02]  /*0300*/  FADD R11, R4, R10 ;  /* 0x0000000a040b7221 */ /* 0x000fe40000000000 */
[----:B------:R-:W4:Y:S01]  /*0310*/  LDC.64 R4, c[0x0][0x248] ;  /* 0x00009200ff047b82 */ /* 0x000f220000000a00 */
[----:B------:R-:W-:Y:S01]  /*0320*/  @!P2 FMUL R15, R15, 16777216 ;  /* 0x4b8000000f0fa820 */ /* 0x000fe20000400000 */
[----:B------:R-:W-:Y:S01]  /*0330*/  @!P3 FMUL R18, R18, 16777216 ;  /* 0x4b8000001212b820 */ /* 0x000fe20000400000 */
[----:B-----5:R-:W-:Y:S01]  /*0340*/  FADD R13, -R13, R14 ;  /* 0x0000000e0d0d7221 */ /* 0x020fe20000000100 */
[----:B------:R-:W-:Y:S01]  /*0350*/  FADD R12, -R12, R11 ;  /* 0x0000000b0c0c7221 */ /* 0x000fe20000000100 */
[----:B0-----:R-:W-:Y:S01]  /*0360*/  FMUL R15, R16, R15 ;  /* 0x0000000f100f7220 */ /* 0x001fe20000400000 */
[----:B--2---:R-:W-:-:S03]  /*0370*/  FMUL R18, R17, R18 ;  /* 0x0000001211127220 */ /* 0x004fc60000400000 */
[----:B------:R-:W-:Y:S01]  /*0380*/  FMUL R15, R12, R15 ;  /* 0x0000000f0c0f7220 */ /* 0x000fe20000400000 */
[----:B------:R-:W-:-:S03]  /*0390*/  FMUL R18, R13, R18 ;  /* 0x000000120d127220 */ /* 0x000fc60000400000 */
[----:B---3--:R-:W-:Y:S01]  /*03a0*/  FFMA R6, R6, R15, R8 ;  /* 0x0000000f06067223 */ /* 0x008fe20000000008 */
[----:B------:R-:W-:-:S04]  /*03b0*/  FFMA R7, R7, R18, R9 ;  /* 0x0000001207077223 */ /* 0x000fc80000000009 */
[----:B------:R-:W-:Y:S02]  /*03c0*/  FSETP.GEU.AND P0, PT, R6, RZ, PT ;  /* 0x000000ff0600720b */ /* 0x000fe40003f0e000 */
[C---:B------:R-:W-:Y:S01]  /*03d0*/  FSETP.GEU.AND P1, PT, R7.reuse, RZ, PT ;  /* 0x000000ff0700720b */ /* 0x040fe20003f2e000 */
[----:B-1----:R-:W-:Y:S01]  /*03e0*/  IMAD.WIDE R2, R0, 0x4, R2 ;  /* 0x0000000400027825 */ /* 0x002fe200078e0202 */
[----:B------:R-:W-:Y:S02]  /*03f0*/  FSEL R6, R6, RZ, P0 ;  /* 0x000000ff06067208 */ /* 0x000fe40000000000 */
[----:B------:R-:W-:Y:S01]  /*0400*/  FSEL R7, R7, RZ, P1 ;  /* 0x000000ff07077208 */ /* 0x000fe20000800000 */
[----:B----4-:R-:W-:-:S04]  /*0410*/  IMAD.WIDE R4, R0, 0x4, R4 ;  /* 0x0000000400047825 */ /* 0x010fc800078e0204 */
[----:B------:R-:W-:Y:S04]  /*0420*/  STG.E.64 desc[UR4][R2.64], R6 ;  /* 0x0000000602007986 */ /* 0x000fe8000c101b04 */
[----:B------:R-:W-:Y:S01]  /*0430*/  STG.E.64 desc[UR4][R4.64], R12 ;  /* 0x0000000c04007986 */ /* 0x000fe2000c101b04 */
[----:B------:R-:W-:Y:S05]  /*0440*/  EXIT ;  /* 0x000000000000794d */ /* 0x000fea0003800000 */
.L_x_0:
[----:B------:R-:W-:-:S00]  /*0450*/  BRA `(.L_x_0) ;  /* 0xfffffffc00fc7947 */ /* 0x000fc0000383ffff */
[----:B------:R-:W-:-:S00]  /*0460*/  NOP ;  /* 0x0000000000007918 */ /* 0x000fc00000000000 */
        /* <DEDUP_REMOVED lines=9> */
.L_x_1:


//--------------------- .nv.global.init           --------------------------
	.section	.nv.global.init,"aw",@progbits
.nv.global.init:
	.type		_$_str,@object
	.size		_$_str,(_$_str_$_2 - _$_str)
_$_str:
        /*0000*/ 	.byte	0x5f, 0x5f, 0x43, 0x55, 0x44, 0x41, 0x5f, 0x46, 0x54, 0x5a, 0x00
	.type		_$_str_$_2,@object
	.size		_$_str_$_2,(.L_1 - _$_str_$_2)
_$_str_$_2:
        /*000b*/ 	.byte	0x5f, 0x5f, 0x43, 0x55, 0x44, 0x41, 0x5f, 0x50, 0x52, 0x45, 0x43, 0x5f, 0x53, 0x51, 0x52, 0x54
        /*001b*/ 	.byte	0x00
.L_1:


//--------------------- .nv.constant0.triton_poi_fused__native_batch_norm_legit_no_training_add_native_batch_norm_backward_relu_17 --------------------------
	.section	.nv.constant0.triton_poi_fused__native_batch_norm_legit_no_training_add_native_batch_norm_backward_relu_17,"a",@progbits
	.sectionflags	@""
	.align	4
.nv.constant0.triton_poi_fused__native_batch_norm_legit_no_training_add_native_batch_norm_backward_relu_17:
	.zero		596
